//
// Generated by NVIDIA NVVM Compiler
//
// Compiler Build ID: CL-36424714
// Cuda compilation tools, release 13.0, V13.0.88
// Based on NVVM 20.0.0
//

.version 9.0
.target sm_100
.address_size 64

	// .globl	_Z18printIndicesKernelPi
.extern .func  (.param .b32 func_retval0) vprintf
(
	.param .b64 vprintf_param_0,
	.param .b64 vprintf_param_1
)
;
.global .align 1 .b8 $str[31] = {66, 108, 111, 99, 107, 32, 40, 37, 100, 44, 37, 100, 41, 44, 32, 84, 104, 114, 101, 97, 100, 32, 40, 37, 100, 44, 37, 100, 41, 10};

.visible .entry _Z18printIndicesKernelPi(
	.param .u64 .ptr .align 1 _Z18printIndicesKernelPi_param_0
)
{
	.local .align 16 .b8 	__local_depot0[16];
	.reg .b64 	%SP;
	.reg .b64 	%SPL;
	.reg .b32 	%r<7>;
	.reg .b64 	%rd<5>;

	mov.u64 	%SPL, __local_depot0;
	cvta.local.u64 	%SP, %SPL;
	add.u64 	%rd1, %SP, 0;
	add.u64 	%rd2, %SPL, 0;
	mov.u32 	%r1, %ctaid.x;
	mov.u32 	%r2, %ctaid.y;
	mov.u32 	%r3, %tid.x;
	mov.u32 	%r4, %tid.y;
	st.local.v4.u32 	[%rd2], {%r1, %r2, %r3, %r4};
	mov.u64 	%rd3, $str;
	cvta.global.u64 	%rd4, %rd3;
	{ // callseq 0, 0
	.param .b64 param0;
	st.param.b64 	[param0], %rd4;
	.param .b64 param1;
	st.param.b64 	[param1], %rd1;
	.param .b32 retval0;
	call.uni (retval0), 
	vprintf, 
	(
	param0, 
	param1
	);
	ld.param.b32 	%r5, [retval0];
	} // callseq 0
	ret;

}


// ===== COMPILED SASS (sm_100) =====

	.target	sm_100

	.elftype	@"ET_EXEC"


//--------------------- .note.nv.tkinfo           --------------------------
	.section	.note.nv.tkinfo,"",@"SHT_NOTE"
	.sectionflags	@"SHF_NOTE_NV_TKINFO"
	.tkinfo
        /*0018*/ 	.word	0x00000002
        /*0030*/ 	.string	""
        /*0030*/ 	.string	"ptxas"
        /*0030*/ 	.string	"Cuda compilation tools, release 13.0, V13.0.88"
        /*0030*/ 	.string	"Build cuda_13.0.r13.0/compiler.36424714_0"
        /*0030*/ 	.string	"-arch sm_100 -m 64 "



//--------------------- .note.nv.cuinfo           --------------------------
	.section	.note.nv.cuinfo,"",@"SHT_NOTE"
	.sectionflags	@"SHF_NOTE_NV_CUINFO"
        /*0018*/ 	.short	0x0002
        /*001a*/ 	.short	0x0064
        /*001c*/ 	.short	0x0082
	.zero		2


//--------------------- .nv.info                  --------------------------
	.section	.nv.info,"",@"SHT_CUDA_INFO"
	.align	4


	//----- nvinfo : EIATTR_REGCOUNT
	.align		4
        /*0000*/ 	.byte	0x04, 0x2f
        /*0002*/ 	.short	(.L_2 - .L_1)
	.align		4
.L_1:
        /*0004*/ 	.word	index@(_Z18printIndicesKernelPi)
        /*0008*/ 	.word	0x00000018


	//----- nvinfo : EIATTR_FRAME_SIZE
	.align		4
.L_2:
        /*000c*/ 	.byte	0x04, 0x11
        /*000e*/ 	.short	(.L_4 - .L_3)
	.align		4
.L_3:
        /*0010*/ 	.word	index@(_Z18printIndicesKernelPi)
        /*0014*/ 	.word	0x00000010


	//----- nvinfo : EIATTR_MIN_STACK_SIZE
	.align		4
.L_4:
        /*0018*/ 	.byte	0x04, 0x12
        /*001a*/ 	.short	(.L_6 - .L_5)
	.align		4
.L_5:
        /*001c*/ 	.word	index@(_Z18printIndicesKernelPi)
        /*0020*/ 	.word	0x00000010
.L_6:


//--------------------- .nv.compat                --------------------------
	.section	.nv.compat,"",@"SHT_CUDA_COMPAT_INFO"
	.align	4
        /*0000*/ 	.byte	0x02, 0x09, 0x00, 0x00, 0x02, 0x02, 0x01, 0x00, 0x02, 0x05, 0x05, 0x00, 0x03, 0x07, 0x01, 0x01
        /*0010*/ 	.byte	0x02, 0x03, 0x00, 0x00, 0x02, 0x06, 0x01, 0x00, 0x04, 0x0b, 0x08, 0x00, 0x09, 0x00, 0x00, 0x00
        /*0020*/ 	.byte	0x00, 0x00, 0x00, 0x00


//--------------------- .nv.info._Z18printIndicesKernelPi --------------------------
	.section	.nv.info._Z18printIndicesKernelPi,"",@"SHT_CUDA_INFO"
	.sectionflags	@""
	.align	4


	//----- nvinfo : EIATTR_CUDA_API_VERSION
	.align		4
        /*0000*/ 	.byte	0x04, 0x37
        /*0002*/ 	.short	(.L_8 - .L_7)
.L_7:
        /*0004*/ 	.word	0x00000082


	//----- nvinfo : EIATTR_KPARAM_INFO
	.align		4
.L_8:
        /*0008*/ 	.byte	0x04, 0x17
        /*000a*/ 	.short	(.L_10 - .L_9)
.L_9:
        /*000c*/ 	.word	0x00000000
        /*0010*/ 	.short	0x0000
        /*0012*/ 	.short	0x0000
        /*0014*/ 	.byte	0x00, 0xf5, 0x21, 0x00


	//----- nvinfo : EIATTR_SPARSE_MMA_MASK
	.align		4
.L_10:
        /*0018*/ 	.byte	0x03, 0x50
        /*001a*/ 	.short	0x0000


	//----- nvinfo : EIATTR_MAXREG_COUNT
	.align		4
        /*001c*/ 	.byte	0x03, 0x1b
        /*001e*/ 	.short	0x00ff


	//----- nvinfo : EIATTR_EXTERNS
	.align		4
        /*0020*/ 	.byte	0x04, 0x0f
        /*0022*/ 	.short	(.L_12 - .L_11)


	//   ....[0]....
	.align		4
.L_11:
        /*0024*/ 	.word	index@(vprintf)


	//----- nvinfo : EIATTR_MERCURY_ISA_VERSION
	.align		4
.L_12:
        /*0028*/ 	.byte	0x03, 0x5f
        /*002a*/ 	.short	0x0101


	//----- nvinfo : EIATTR_VRC_CTA_INIT_COUNT
	.align		4
        /*002c*/ 	.byte	0x02, 0x4a
	.zero		1
	.zero		1


	//----- nvinfo : EIATTR_SYSCALL_OFFSETS
	.align		4
        /*0030*/ 	.byte	0x04, 0x46
        /*0032*/ 	.short	(.L_14 - .L_13)


	//   ....[0]....
.L_13:
        /*0034*/ 	.word	0x00000110


	//----- nvinfo : EIATTR_EXIT_INSTR_OFFSETS
	.align		4
.L_14:
        /*0038*/ 	.byte	0x04, 0x1c
        /*003a*/ 	.short	(.L_16 - .L_15)


	//   ....[0]....
.L_15:
        /*003c*/ 	.word	0x00000120


	//----- nvinfo : EIATTR_CBANK_PARAM_SIZE
	.align		4
.L_16:
        /*0040*/ 	.byte	0x03, 0x19
        /*0042*/ 	.short	0x0008


	//----- nvinfo : EIATTR_PARAM_CBANK
	.align		4
        /*0044*/ 	.byte	0x04, 0x0a
        /*0046*/ 	.short	(.L_18 - .L_17)
	.align		4
.L_17:
        /*0048*/ 	.word	index@(.nv.constant0._Z18printIndicesKernelPi)
        /*004c*/ 	.short	0x0380
        /*004e*/ 	.short	0x0008


	//----- nvinfo : EIATTR_SW_WAR
	.align		4
.L_18:
        /*0050*/ 	.byte	0x04, 0x36
        /*0052*/ 	.short	(.L_20 - .L_19)
.L_19:
        /*0054*/ 	.word	0x00000008
.L_20:


//--------------------- .nv.callgraph             --------------------------
	.section	.nv.callgraph,"",@"SHT_CUDA_CALLGRAPH"
	.align	4
	.sectionentsize	8
	.align		4
        /*0000*/ 	.word	0x00000000
	.align		4
        /*0004*/ 	.word	0xffffffff
	.align		4
        /*0008*/ 	.word	index@(_Z18printIndicesKernelPi)
	.align		4
        /*000c*/ 	.word	index@(vprintf)
	.align		4
        /*0010*/ 	.word	0x00000000
	.align		4
        /*0014*/ 	.word	0xfffffffe
	.align		4
        /*0018*/ 	.word	0x00000000
	.align		4
        /*001c*/ 	.word	0xfffffffd
	.align		4
        /*0020*/ 	.word	0x00000000
	.align		4
        /*0024*/ 	.word	0xfffffffc


//--------------------- .nv.constant4             --------------------------
	.section	.nv.constant4,"a",@progbits
	.align	8
	.align		8
.nv.constant4:
        /*0000*/ 	.dword	vprintf
	.align		8
        /*0008*/ 	.dword	$str


//--------------------- .text._Z18printIndicesKernelPi --------------------------
	.section	.text._Z18printIndicesKernelPi,"ax",@progbits
	.align	128
        .global         _Z18printIndicesKernelPi
        .type           _Z18printIndicesKernelPi,@function
        .size           _Z18printIndicesKernelPi,(.L_x_2 - _Z18printIndicesKernelPi)
        .other          _Z18printIndicesKernelPi,@"STO_CUDA_ENTRY STV_DEFAULT"
_Z18printIndicesKernelPi:
.text._Z18printIndicesKernelPi:
[----:B------:R-:W0:Y:S01]  /*0000*/  LDC R1, c[0x0][0x37c] ;  /* 0x0000df00ff017b82 */ /* 0x000e220000000800 */
[----:B------:R-:W1:Y:S01]  /*0010*/  S2R R8, SR_CTAID.X ;  /* 0x0000000000087919 */ /* 0x000e620000002500 */
[----:B0-----:R-:W-:Y:S01]  /*0020*/  VIADD R1, R1, 0xfffffff0 ;  /* 0xfffffff001017836 */ /* 0x001fe20000000000 */
[----:B------:R-:W-:Y:S01]  /*0030*/  MOV R0, 0x0 ;  /* 0x0000000000007802 */ /* 0x000fe20000000f00 */
[----:B------:R-:W0:Y:S01]  /*0040*/  LDCU UR4, c[0x0][0x2f8] ;  /* 0x00005f00ff0477ac */ /* 0x000e220008000800 */
[----:B------:R-:W1:Y:S03]  /*0050*/  S2R R9, SR_CTAID.Y ;  /* 0x0000000000097919 */ /* 0x000e660000002600 */
[----:B------:R2:W3:Y:S01]  /*0060*/  LDC.64 R2, c[0x4][R0] ;  /* 0x0100000000027b82 */ /* 0x0004e20000000a00 */
[----:B------:R-:W4:Y:S01]  /*0070*/  LDCU.64 UR6, c[0x4][0x8] ;  /* 0x01000100ff0677ac */ /* 0x000f220008000a00 */
[----:B------:R-:W1:Y:S01]  /*0080*/  S2R R10, SR_TID.X ;  /* 0x00000000000a7919 */ /* 0x000e620000002100 */
[----:B------:R-:W5:Y:S01]  /*0090*/  LDCU UR5, c[0x0][0x2fc] ;  /* 0x00005f80ff0577ac */ /* 0x000f620008000800 */
[----:B------:R-:W1:Y:S01]  /*00a0*/  S2R R11, SR_TID.Y ;  /* 0x00000000000b7919 */ /* 0x000e620000002200 */
[----:B0-----:R-:W-:Y:S01]  /*00b0*/  IADD3 R6, P0, PT, R1, UR4, RZ ;  /* 0x0000000401067c10 */ /* 0x001fe2000ff1e0ff */
[----:B----4-:R-:W-:Y:S01]  /*00c0*/  IMAD.U32 R4, RZ, RZ, UR6 ;  /* 0x00000006ff047e24 */ /* 0x010fe2000f8e00ff */
[----:B------:R-:W-:-:S03]  /*00d0*/  MOV R5, UR7 ;  /* 0x0000000700057c02 */ /* 0x000fc60008000f00 */
[----:B-----5:R-:W-:Y:S01]  /*00e0*/  IMAD.X R7, RZ, RZ, UR5, P0 ;  /* 0x00000005ff077e24 */ /* 0x020fe200080e06ff */
[----:B-1----:R2:W-:Y:S07]  /*00f0*/  STL.128 [R1], R8 ;  /* 0x0000000801007387 */ /* 0x0025ee0000100c00 */
[----:B------:R-:W-:-:S07]  /*0100*/  LEPC R20, `(.L_x_0) ;  /* 0x000000001014794e */ /* 0x000fce0000000000 */
[----:B--23--:R-:W-:Y:S05]  /*0110*/  CALL.ABS.NOINC R2 ;  /* 0x0000000002007343 */ /* 0x00cfea0003c00000 */
.L_x_0:
[----:B------:R-:W-:Y:S05]  /*0120*/  EXIT ;  /* 0x000000000000794d */ /* 0x000fea0003800000 */
.L_x_1:
[----:B------:R-:W-:-:S00]  /*0130*/  BRA `(.L_x_1) ;  /* 0xfffffffc00fc7947 */ /* 0x000fc0000383ffff */
[----:B------:R-:W-:-:S00]  /*0140*/  NOP ;  /* 0x0000000000007918 */ /* 0x000fc00000000000 */
        /* <DEDUP_REMOVED lines=11> */
.L_x_2:


//--------------------- .nv.global.init           --------------------------
	.section	.nv.global.init,"aw",@progbits
.nv.global.init:
	.type		$str,@object
	.size		$str,(.L_0 - $str)
$str:
        /*0000*/ 	.byte	0x42, 0x6c, 0x6f, 0x63, 0x6b, 0x20, 0x28, 0x25, 0x64, 0x2c, 0x25, 0x64, 0x29, 0x2c, 0x20, 0x54
        /*0010*/ 	.byte	0x68, 0x72, 0x65, 0x61, 0x64, 0x20, 0x28, 0x25, 0x64, 0x2c, 0x25, 0x64, 0x29, 0x0a, 0x00
.L_0:


//--------------------- .nv.shared.reserved.0     --------------------------
	.section	.nv.shared.reserved.0,"aw",@nobits
	.weak		__nv_reservedSMEM_offset_0_alias
	.size		__nv_reservedSMEM_offset_0_alias, 0, 64
	.other		__nv_reservedSMEM_offset_0_alias,@"STO_CUDA_RESERVED_SHARED STV_DEFAULT"
__nv_reservedSMEM_offset_0_alias:
	.zero		0
	.zero		64


//--------------------- .nv.constant0._Z18printIndicesKernelPi --------------------------
	.section	.nv.constant0._Z18printIndicesKernelPi,"a",@progbits
	.sectionflags	@""
	.align	4
.nv.constant0._Z18printIndicesKernelPi:
	.zero		904


//--------------------- SYMBOLS --------------------------

	.type		.nv.reservedSmem.offset0,@object
	.size		.nv.reservedSmem.offset0,0x4
	.type		vprintf,@function
